//
// Generated by NVIDIA NVVM Compiler
//
// Compiler Build ID: CL-36424714
// Cuda compilation tools, release 13.0, V13.0.88
// Based on NVVM 20.0.0
//

.version 9.0
.target sm_100
.address_size 64

	// .globl	_Z10addVectorsPiS_S_iS_

.visible .entry _Z10addVectorsPiS_S_iS_(
	.param .u64 .ptr .align 1 _Z10addVectorsPiS_S_iS__param_0,
	.param .u64 .ptr .align 1 _Z10addVectorsPiS_S_iS__param_1,
	.param .u64 .ptr .align 1 _Z10addVectorsPiS_S_iS__param_2,
	.param .u32 _Z10addVectorsPiS_S_iS__param_3,
	.param .u64 .ptr .align 1 _Z10addVectorsPiS_S_iS__param_4
)
{
	.reg .pred 	%p<2>;
	.reg .b32 	%r<9>;
	.reg .b64 	%rd<15>;

	ld.param.u64 	%rd1, [_Z10addVectorsPiS_S_iS__param_0];
	ld.param.u64 	%rd2, [_Z10addVectorsPiS_S_iS__param_1];
	ld.param.u64 	%rd3, [_Z10addVectorsPiS_S_iS__param_2];
	ld.param.u32 	%r2, [_Z10addVectorsPiS_S_iS__param_3];
	ld.param.u64 	%rd4, [_Z10addVectorsPiS_S_iS__param_4];
	cvta.to.global.u64 	%rd5, %rd4;
	mov.u32 	%r3, %ctaid.x;
	mov.u32 	%r4, %ntid.x;
	mov.u32 	%r5, %tid.x;
	mad.lo.s32 	%r1, %r3, %r4, %r5;
	mul.wide.s32 	%rd6, %r1, 4;
	add.s64 	%rd7, %rd5, %rd6;
	st.global.u32 	[%rd7], %r5;
	setp.ge.s32 	%p1, %r1, %r2;
	@%p1 bra 	$L__BB0_2;
	cvta.to.global.u64 	%rd8, %rd1;
	cvta.to.global.u64 	%rd9, %rd2;
	cvta.to.global.u64 	%rd10, %rd3;
	add.s64 	%rd12, %rd8, %rd6;
	ld.global.u32 	%r6, [%rd12];
	add.s64 	%rd13, %rd9, %rd6;
	ld.global.u32 	%r7, [%rd13];
	add.s32 	%r8, %r7, %r6;
	add.s64 	%rd14, %rd10, %rd6;
	st.global.u32 	[%rd14], %r8;
$L__BB0_2:
	ret;

}


// ===== COMPILED SASS (sm_100) =====

	.target	sm_100

	.elftype	@"ET_EXEC"


//--------------------- .note.nv.tkinfo           --------------------------
	.section	.note.nv.tkinfo,"",@"SHT_NOTE"
	.sectionflags	@"SHF_NOTE_NV_TKINFO"
	.tkinfo
        /*0018*/ 	.word	0x00000002
        /*0030*/ 	.string	""
        /*0030*/ 	.string	"ptxas"
        /*0030*/ 	.string	"Cuda compilation tools, release 13.0, V13.0.88"
        /*0030*/ 	.string	"Build cuda_13.0.r13.0/compiler.36424714_0"
        /*0030*/ 	.string	"-arch sm_100 -m 64 "



//--------------------- .note.nv.cuinfo           --------------------------
	.section	.note.nv.cuinfo,"",@"SHT_NOTE"
	.sectionflags	@"SHF_NOTE_NV_CUINFO"
        /*0018*/ 	.short	0x0002
        /*001a*/ 	.short	0x0064
        /*001c*/ 	.short	0x0082
	.zero		2


//--------------------- .nv.info                  --------------------------
	.section	.nv.info,"",@"SHT_CUDA_INFO"
	.align	4


	//----- nvinfo : EIATTR_REGCOUNT
	.align		4
        /*0000*/ 	.byte	0x04, 0x2f
        /*0002*/ 	.short	(.L_1 - .L_0)
	.align		4
.L_0:
        /*0004*/ 	.word	index@(_Z10addVectorsPiS_S_iS_)
        /*0008*/ 	.word	0x0000000c


	//----- nvinfo : EIATTR_FRAME_SIZE
	.align		4
.L_1:
        /*000c*/ 	.byte	0x04, 0x11
        /*000e*/ 	.short	(.L_3 - .L_2)
	.align		4
.L_2:
        /*0010*/ 	.word	index@(_Z10addVectorsPiS_S_iS_)
        /*0014*/ 	.word	0x00000000


	//----- nvinfo : EIATTR_MIN_STACK_SIZE
	.align		4
.L_3:
        /*0018*/ 	.byte	0x04, 0x12
        /*001a*/ 	.short	(.L_5 - .L_4)
	.align		4
.L_4:
        /*001c*/ 	.word	index@(_Z10addVectorsPiS_S_iS_)
        /*0020*/ 	.word	0x00000000
.L_5:


//--------------------- .nv.compat                --------------------------
	.section	.nv.compat,"",@"SHT_CUDA_COMPAT_INFO"
	.align	4
        /*0000*/ 	.byte	0x02, 0x09, 0x00, 0x00, 0x02, 0x02, 0x01, 0x00, 0x02, 0x05, 0x05, 0x00, 0x03, 0x07, 0x01, 0x01
        /*0010*/ 	.byte	0x02, 0x03, 0x00, 0x00, 0x02, 0x06, 0x01, 0x00, 0x04, 0x0b, 0x08, 0x00, 0x09, 0x00, 0x00, 0x00
        /*0020*/ 	.byte	0x00, 0x00, 0x00, 0x00


//--------------------- .nv.info._Z10addVectorsPiS_S_iS_ --------------------------
	.section	.nv.info._Z10addVectorsPiS_S_iS_,"",@"SHT_CUDA_INFO"
	.sectionflags	@""
	.align	4


	//----- nvinfo : EIATTR_CUDA_API_VERSION
	.align		4
        /*0000*/ 	.byte	0x04, 0x37
        /*0002*/ 	.short	(.L_7 - .L_6)
.L_6:
        /*0004*/ 	.word	0x00000082


	//----- nvinfo : EIATTR_KPARAM_INFO
	.align		4
.L_7:
        /*0008*/ 	.byte	0x04, 0x17
        /*000a*/ 	.short	(.L_9 - .L_8)
.L_8:
        /*000c*/ 	.word	0x00000000
        /*0010*/ 	.short	0x0004
        /*0012*/ 	.short	0x0020
        /*0014*/ 	.byte	0x00, 0xf5, 0x21, 0x00


	//----- nvinfo : EIATTR_KPARAM_INFO
	.align		4
.L_9:
        /*0018*/ 	.byte	0x04, 0x17
        /*001a*/ 	.short	(.L_11 - .L_10)
.L_10:
        /*001c*/ 	.word	0x00000000
        /*0020*/ 	.short	0x0003
        /*0022*/ 	.short	0x0018
        /*0024*/ 	.byte	0x00, 0xf0, 0x11, 0x00


	//----- nvinfo : EIATTR_KPARAM_INFO
	.align		4
.L_11:
        /*0028*/ 	.byte	0x04, 0x17
        /*002a*/ 	.short	(.L_13 - .L_12)
.L_12:
        /*002c*/ 	.word	0x00000000
        /*0030*/ 	.short	0x0002
        /*0032*/ 	.short	0x0010
        /*0034*/ 	.byte	0x00, 0xf5, 0x21, 0x00


	//----- nvinfo : EIATTR_KPARAM_INFO
	.align		4
.L_13:
        /*0038*/ 	.byte	0x04, 0x17
        /*003a*/ 	.short	(.L_15 - .L_14)
.L_14:
        /*003c*/ 	.word	0x00000000
        /*0040*/ 	.short	0x0001
        /*0042*/ 	.short	0x0008
        /*0044*/ 	.byte	0x00, 0xf5, 0x21, 0x00


	//----- nvinfo : EIATTR_KPARAM_INFO
	.align		4
.L_15:
        /*0048*/ 	.byte	0x04, 0x17
        /*004a*/ 	.short	(.L_17 - .L_16)
.L_16:
        /*004c*/ 	.word	0x00000000
        /*0050*/ 	.short	0x0000
        /*0052*/ 	.short	0x0000
        /*0054*/ 	.byte	0x00, 0xf5, 0x21, 0x00


	//----- nvinfo : EIATTR_SPARSE_MMA_MASK
	.align		4
.L_17:
        /*0058*/ 	.byte	0x03, 0x50
        /*005a*/ 	.short	0x0000


	//----- nvinfo : EIATTR_MAXREG_COUNT
	.align		4
        /*005c*/ 	.byte	0x03, 0x1b
        /*005e*/ 	.short	0x00ff


	//----- nvinfo : EIATTR_MERCURY_ISA_VERSION
	.align		4
        /*0060*/ 	.byte	0x03, 0x5f
        /*0062*/ 	.short	0x0101


	//----- nvinfo : EIATTR_VRC_CTA_INIT_COUNT
	.align		4
        /*0064*/ 	.byte	0x02, 0x4a
	.zero		1
	.zero		1


	//----- nvinfo : EIATTR_EXIT_INSTR_OFFSETS
	.align		4
        /*0068*/ 	.byte	0x04, 0x1c
        /*006a*/ 	.short	(.L_19 - .L_18)


	//   ....[0]....
.L_18:
        /*006c*/ 	.word	0x000000b0


	//   ....[1]....
        /*0070*/ 	.word	0x00000160


	//----- nvinfo : EIATTR_CBANK_PARAM_SIZE
	.align		4
.L_19:
        /*0074*/ 	.byte	0x03, 0x19
        /*0076*/ 	.short	0x0028


	//----- nvinfo : EIATTR_PARAM_CBANK
	.align		4
        /*0078*/ 	.byte	0x04, 0x0a
        /*007a*/ 	.short	(.L_21 - .L_20)
	.align		4
.L_20:
        /*007c*/ 	.word	index@(.nv.constant0._Z10addVectorsPiS_S_iS_)
        /*0080*/ 	.short	0x0380
        /*0082*/ 	.short	0x0028


	//----- nvinfo : EIATTR_SW_WAR
	.align		4
.L_21:
        /*0084*/ 	.byte	0x04, 0x36
        /*0086*/ 	.short	(.L_23 - .L_22)
.L_22:
        /*0088*/ 	.word	0x00000008
.L_23:


//--------------------- .nv.callgraph             --------------------------
	.section	.nv.callgraph,"",@"SHT_CUDA_CALLGRAPH"
	.align	4
	.sectionentsize	8
	.align		4
        /*0000*/ 	.word	0x00000000
	.align		4
        /*0004*/ 	.word	0xffffffff
	.align		4
        /*0008*/ 	.word	0x00000000
	.align		4
        /*000c*/ 	.word	0xfffffffe
	.align		4
        /*0010*/ 	.word	0x00000000
	.align		4
        /*0014*/ 	.word	0xfffffffd
	.align		4
        /*0018*/ 	.word	0x00000000
	.align		4
        /*001c*/ 	.word	0xfffffffc


//--------------------- .text._Z10addVectorsPiS_S_iS_ --------------------------
	.section	.text._Z10addVectorsPiS_S_iS_,"ax",@progbits
	.align	128
        .global         _Z10addVectorsPiS_S_iS_
        .type           _Z10addVectorsPiS_S_iS_,@function
        .size           _Z10addVectorsPiS_S_iS_,(.L_x_1 - _Z10addVectorsPiS_S_iS_)
        .other          _Z10addVectorsPiS_S_iS_,@"STO_CUDA_ENTRY STV_DEFAULT"
_Z10addVectorsPiS_S_iS_:
.text._Z10addVectorsPiS_S_iS_:
[----:B------:R-:W-:Y:S01]  /*0000*/  LDC R1, c[0x0][0x37c] ;  /* 0x0000df00ff017b82 */ /* 0x000fe20000000800 */
[----:B------:R-:W0:Y:S07]  /*0010*/  S2R R0, SR_TID.X ;  /* 0x0000000000007919 */ /* 0x000e2e0000002100 */
[----:B------:R-:W0:Y:S01]  /*0020*/  S2UR UR6, SR_CTAID.X ;  /* 0x00000000000679c3 */ /* 0x000e220000002500 */
[----:B------:R-:W1:Y:S01]  /*0030*/  LDCU UR7, c[0x0][0x398] ;  /* 0x00007300ff0777ac */ /* 0x000e620008000800 */
[----:B------:R-:W2:Y:S06]  /*0040*/  LDCU.64 UR4, c[0x0][0x358] ;  /* 0x00006b00ff0477ac */ /* 0x000eac0008000a00 */
[----:B------:R-:W0:Y:S08]  /*0050*/  LDC R9, c[0x0][0x360] ;  /* 0x0000d800ff097b82 */ /* 0x000e300000000800 */
[----:B------:R-:W3:Y:S01]  /*0060*/  LDC.64 R2, c[0x0][0x3a0] ;  /* 0x0000e800ff027b82 */ /* 0x000ee20000000a00 */
[----:B0-----:R-:W-:-:S05]  /*0070*/  IMAD R9, R9, UR6, R0 ;  /* 0x0000000609097c24 */ /* 0x001fca000f8e0200 */
[C---:B-1----:R-:W-:Y:S01]  /*0080*/  ISETP.GE.AND P0, PT, R9.reuse, UR7, PT ;  /* 0x0000000709007c0c */ /* 0x042fe2000bf06270 */
[----:B---3--:R-:W-:-:S05]  /*0090*/  IMAD.WIDE R2, R9, 0x4, R2 ;  /* 0x0000000409027825 */ /* 0x008fca00078e0202 */
[----:B--2---:R0:W-:Y:S07]  /*00a0*/  STG.E desc[UR4][R2.64], R0 ;  /* 0x0000000002007986 */ /* 0x0041ee000c101904 */
[----:B------:R-:W-:Y:S05]  /*00b0*/  @P0 EXIT ;  /* 0x000000000000094d */ /* 0x000fea0003800000 */
[----:B0-----:R-:W0:Y:S08]  /*00c0*/  LDC.64 R2, c[0x0][0x380] ;  /* 0x0000e000ff027b82 */ /* 0x001e300000000a00 */
[----:B------:R-:W1:Y:S08]  /*00d0*/  LDC.64 R4, c[0x0][0x388] ;  /* 0x0000e200ff047b82 */ /* 0x000e700000000a00 */
[----:B------:R-:W2:Y:S01]  /*00e0*/  LDC.64 R6, c[0x0][0x390] ;  /* 0x0000e400ff067b82 */ /* 0x000ea20000000a00 */
[----:B0-----:R-:W-:-:S06]  /*00f0*/  IMAD.WIDE R2, R9, 0x4, R2 ;  /* 0x0000000409027825 */ /* 0x001fcc00078e0202 */
[----:B------:R-:W3:Y:S01]  /*0100*/  LDG.E R2, desc[UR4][R2.64] ;  /* 0x0000000402027981 */ /* 0x000ee2000c1e1900 */
[----:B-1----:R-:W-:-:S06]  /*0110*/  IMAD.WIDE R4, R9, 0x4, R4 ;  /* 0x0000000409047825 */ /* 0x002fcc00078e0204 */
[----:B------:R-:W3:Y:S01]  /*0120*/  LDG.E R5, desc[UR4][R4.64] ;  /* 0x0000000404057981 */ /* 0x000ee2000c1e1900 */
[----:B--2---:R-:W-:Y:S01]  /*0130*/  IMAD.WIDE R6, R9, 0x4, R6 ;  /* 0x0000000409067825 */ /* 0x004fe200078e0206 */
[----:B---3--:R-:W-:-:S05]  /*0140*/  IADD3 R9, PT, PT, R2, R5, RZ ;  /* 0x0000000502097210 */ /* 0x008fca0007ffe0ff */
[----:B------:R-:W-:Y:S01]  /*0150*/  STG.E desc[UR4][R6.64], R9 ;  /* 0x0000000906007986 */ /* 0x000fe2000c101904 */
[----:B------:R-:W-:Y:S05]  /*0160*/  EXIT ;  /* 0x000000000000794d */ /* 0x000fea0003800000 */
.L_x_0:
[----:B------:R-:W-:-:S00]  /*0170*/  BRA `(.L_x_0) ;  /* 0xfffffffc00fc7947 */ /* 0x000fc0000383ffff */
[----:B------:R-:W-:-:S00]  /*0180*/  NOP ;  /* 0x0000000000007918 */ /* 0x000fc00000000000 */
[----:B------:R-:W-:-:S00]  /*0190*/  NOP ;  /* 0x0000000000007918 */ /* 0x000fc00000000000 */
[----:B------:R-:W-:-:S00]  /*01a0*/  NOP ;  /* 0x0000000000007918 */ /* 0x000fc00000000000 */
[----:B------:R-:W-:-:S00]  /*01b0*/  NOP ;  /* 0x0000000000007918 */ /* 0x000fc00000000000 */
[----:B------:R-:W-:-:S00]  /*01c0*/  NOP ;  /* 0x0000000000007918 */ /* 0x000fc00000000000 */
[----:B------:R-:W-:-:S00]  /*01d0*/  NOP ;  /* 0x0000000000007918 */ /* 0x000fc00000000000 */
[----:B------:R-:W-:-:S00]  /*01e0*/  NOP ;  /* 0x0000000000007918 */ /* 0x000fc00000000000 */
[----:B------:R-:W-:-:S00]  /*01f0*/  NOP ;  /* 0x0000000000007918 */ /* 0x000fc00000000000 */
.L_x_1:


//--------------------- .nv.shared.reserved.0     --------------------------
	.section	.nv.shared.reserved.0,"aw",@nobits
	.weak		__nv_reservedSMEM_offset_0_alias
	.size		__nv_reservedSMEM_offset_0_alias, 0, 64
	.other		__nv_reservedSMEM_offset_0_alias,@"STO_CUDA_RESERVED_SHARED STV_DEFAULT"
__nv_reservedSMEM_offset_0_alias:
	.zero		0
	.zero		64


//--------------------- .nv.constant0._Z10addVectorsPiS_S_iS_ --------------------------
	.section	.nv.constant0._Z10addVectorsPiS_S_iS_,"a",@progbits
	.sectionflags	@""
	.align	4
.nv.constant0._Z10addVectorsPiS_S_iS_:
	.zero		936


//--------------------- SYMBOLS --------------------------

	.type		.nv.reservedSmem.offset0,@object
	.size		.nv.reservedSmem.offset0,0x4
